	.headerflags	@"EF_CUDA_TEXMODE_UNIFIED EF_CUDA_64BIT_ADDRESS EF_CUDA_ACCELERATORS EF_CUDA_SM90 EF_CUDA_VIRTUAL_SM(EF_CUDA_SM90)"
	.elftype	@"ET_EXEC"


//--------------------- .nv.info                  --------------------------
	.section	.nv.info,"",@"SHT_CUDA_INFO"
	.align	4


	//----- nvinfo : EIATTR_REGCOUNT
	.align		4
        /*0000*/ 	.byte	0x04, 0x2f
        /*0002*/ 	.short	(.L_3 - .L_2)
	.align		4
.L_2:
        /*0004*/ 	.word	index@(triton_poi_fused__native_batch_norm_legit_no_training__prelu_kernel_25)
        /*0008*/ 	.word	0x00000012


	//----- nvinfo : EIATTR_MIN_STACK_SIZE
	.align		4
.L_3:
        /*000c*/ 	.byte	0x04, 0x12
        /*000e*/ 	.short	(.L_5 - .L_4)
	.align		4
.L_4:
        /*0010*/ 	.word	index@(triton_poi_fused__native_batch_norm_legit_no_training__prelu_kernel_25)
        /*0014*/ 	.word	0x00000000


	//----- nvinfo : EIATTR_FRAME_SIZE
	.align		4
.L_5:
        /*0018*/ 	.byte	0x04, 0x11
        /*001a*/ 	.short	(.L_7 - .L_6)
	.align		4
.L_6:
        /*001c*/ 	.word	index@(triton_poi_fused__native_batch_norm_legit_no_training__prelu_kernel_25)
        /*0020*/ 	.word	0x00000000


	//----- nvinfo : EIATTR_MIN_STACK_SIZE
	.align		4
.L_7:
        /*0024*/ 	.byte	0x04, 0x12
        /*0026*/ 	.short	(.L_9 - .L_8)
	.align		4
.L_8:
        /*0028*/ 	.word	index@(triton_poi_fused__native_batch_norm_legit_no_training__prelu_kernel_25)
        /*002c*/ 	.word	0x00000000
.L_9:


//--------------------- .nv.info.triton_poi_fused__native_batch_norm_legit_no_training__prelu_kernel_25 --------------------------
	.section	.nv.info.triton_poi_fused__native_batch_norm_legit_no_training__prelu_kernel_25,"",@"SHT_CUDA_INFO"
	.sectionflags	@""
	.align	4


	//----- nvinfo : EIATTR_CUDA_API_VERSION
	.align		4
        /*0000*/ 	.byte	0x04, 0x37
        /*0002*/ 	.short	(.L_11 - .L_10)
.L_10:
        /*0004*/ 	.word	0x0000007c


	//----- nvinfo : EIATTR_KPARAM_INFO
	.align		4
.L_11:
        /*0008*/ 	.byte	0x04, 0x17
        /*000a*/ 	.short	(.L_13 - .L_12)
.L_12:
        /*000c*/ 	.word	0x00000000
        /*0010*/ 	.short	0x0007
        /*0012*/ 	.short	0x0038
        /*0014*/ 	.byte	0x00, 0xf0, 0x11, 0x00


	//----- nvinfo : EIATTR_KPARAM_INFO
	.align		4
.L_13:
        /*0018*/ 	.byte	0x04, 0x17
        /*001a*/ 	.short	(.L_15 - .L_14)
.L_14:
        /*001c*/ 	.word	0x00000000
        /*0020*/ 	.short	0x0006
        /*0022*/ 	.short	0x0030
        /*0024*/ 	.byte	0x00, 0xf4, 0x21, 0x00


	//----- nvinfo : EIATTR_KPARAM_INFO
	.align		4
.L_15:
        /*0028*/ 	.byte	0x04, 0x17
        /*002a*/ 	.short	(.L_17 - .L_16)
.L_16:
        /*002c*/ 	.word	0x00000000
        /*0030*/ 	.short	0x0005
        /*0032*/ 	.short	0x0028
        /*0034*/ 	.byte	0x00, 0xf4, 0x21, 0x00


	//----- nvinfo : EIATTR_KPARAM_INFO
	.align		4
.L_17:
        /*0038*/ 	.byte	0x04, 0x17
        /*003a*/ 	.short	(.L_19 - .L_18)
.L_18:
        /*003c*/ 	.word	0x00000000
        /*0040*/ 	.short	0x0004
        /*0042*/ 	.short	0x0020
        /*0044*/ 	.byte	0x00, 0xf4, 0x21, 0x00


	//----- nvinfo : EIATTR_KPARAM_INFO
	.align		4
.L_19:
        /*0048*/ 	.byte	0x04, 0x17
        /*004a*/ 	.short	(.L_21 - .L_20)
.L_20:
        /*004c*/ 	.word	0x00000000
        /*0050*/ 	.short	0x0003
        /*0052*/ 	.short	0x0018
        /*0054*/ 	.byte	0x00, 0xf4, 0x21, 0x00


	//----- nvinfo : EIATTR_KPARAM_INFO
	.align		4
.L_21:
        /*0058*/ 	.byte	0x04, 0x17
        /*005a*/ 	.short	(.L_23 - .L_22)
.L_22:
        /*005c*/ 	.word	0x00000000
        /*0060*/ 	.short	0x0002
        /*0062*/ 	.short	0x0010
        /*0064*/ 	.byte	0x00, 0xf4, 0x21, 0x00


	//----- nvinfo : EIATTR_KPARAM_INFO
	.align		4
.L_23:
        /*0068*/ 	.byte	0x04, 0x17
        /*006a*/ 	.short	(.L_25 - .L_24)
.L_24:
        /*006c*/ 	.word	0x00000000
        /*0070*/ 	.short	0x0001
        /*0072*/ 	.short	0x0008
        /*0074*/ 	.byte	0x00, 0xf4, 0x21, 0x00


	//----- nvinfo : EIATTR_KPARAM_INFO
	.align		4
.L_25:
        /*0078*/ 	.byte	0x04, 0x17
        /*007a*/ 	.short	(.L_27 - .L_26)
.L_26:
        /*007c*/ 	.word	0x00000000
        /*0080*/ 	.short	0x0000
        /*0082*/ 	.short	0x0000
        /*0084*/ 	.byte	0x00, 0xf4, 0x21, 0x00


	//----- nvinfo : EIATTR_SPARSE_MMA_MASK
	.align		4
.L_27:
        /*0088*/ 	.byte	0x03, 0x50
        /*008a*/ 	.short	0x0000


	//----- nvinfo : EIATTR_MAXREG_COUNT
	.align		4
        /*008c*/ 	.byte	0x03, 0x1b
        /*008e*/ 	.short	0x00ff


	//----- nvinfo : EIATTR_EXIT_INSTR_OFFSETS
	.align		4
        /*0090*/ 	.byte	0x04, 0x1c
        /*0092*/ 	.short	(.L_29 - .L_28)


	//   ....[0]....
.L_28:
        /*0094*/ 	.word	0x00000330


	//----- nvinfo : EIATTR_REQNTID
	.align		4
.L_29:
        /*0098*/ 	.byte	0x04, 0x10
        /*009a*/ 	.short	(.L_31 - .L_30)
.L_30:
        /*009c*/ 	.word	0x00000080
        /*00a0*/ 	.word	0x00000001
        /*00a4*/ 	.word	0x00000001


	//----- nvinfo : EIATTR_CBANK_PARAM_SIZE
	.align		4
.L_31:
        /*00a8*/ 	.byte	0x03, 0x19
        /*00aa*/ 	.short	0x003c


	//----- nvinfo : EIATTR_PARAM_CBANK
	.align		4
        /*00ac*/ 	.byte	0x04, 0x0a
        /*00ae*/ 	.short	(.L_33 - .L_32)
	.align		4
.L_32:
        /*00b0*/ 	.word	index@(.nv.constant0.triton_poi_fused__native_batch_norm_legit_no_training__prelu_kernel_25)
        /*00b4*/ 	.short	0x0210
        /*00b6*/ 	.short	0x003c


	//----- nvinfo : EIATTR_SW_WAR
	.align		4
.L_33:
        /*00b8*/ 	.byte	0x04, 0x36
        /*00ba*/ 	.short	(.L_35 - .L_34)
.L_34:
        /*00bc*/ 	.word	0x00000008
.L_35:


//--------------------- .nv.callgraph             --------------------------
	.section	.nv.callgraph,"",@"SHT_CUDA_CALLGRAPH"
	.align	4
	.sectionentsize	8
	.align		4
        /*0000*/ 	.word	0x00000000
	.align		4
        /*0004*/ 	.word	0xffffffff
	.align		4
        /*0008*/ 	.word	0x00000000
	.align		4
        /*000c*/ 	.word	0xfffffffe
	.align		4
        /*0010*/ 	.word	0x00000000
	.align		4
        /*0014*/ 	.word	0xfffffffd
	.align		4
        /*0018*/ 	.word	0x00000000
	.align		4
        /*001c*/ 	.word	0xfffffffc


//--------------------- .nv.constant4             --------------------------
	.section	.nv.constant4,"a",@progbits
	.align	8
	.align		8
.nv.constant4:
        /*0000*/ 	.dword	_$_str
	.align		8
        /*0008*/ 	.dword	_$_str_$_2


//--------------------- .text.triton_poi_fused__native_batch_norm_legit_no_training__prelu_kernel_25 --------------------------
	.section	.text.triton_poi_fused__native_batch_norm_legit_no_training__prelu_kernel_25,"ax",@progbits
	.align	128
        .global         triton_poi_fused__native_batch_norm_legit_no_training__prelu_kernel_25
        .type           triton_poi_fused__native_batch_norm_legit_no_training__prelu_kernel_25,@function
        .size           triton_poi_fused__native_batch_norm_legit_no_training__prelu_kernel_25,(.L_x_1 - triton_poi_fused__native_batch_norm_legit_no_training__prelu_kernel_25)
        .other          triton_poi_fused__native_batch_norm_legit_no_training__prelu_kernel_25,@"STO_CUDA_ENTRY STV_DEFAULT"
triton_poi_fused__native_batch_norm_legit_no_training__prelu_kernel_25:
.text.triton_poi_fused__native_batch_norm_legit_no_training__prelu_kernel_25:
[----:B------:R-:W-:Y:S01]  /*0000*/  LDC R1, c[0x0][0x28] ;  /* 0x00000a00ff017b82 */ /* 0x000fe20000000800 */
[----:B------:R-:W1:Y:S07]  /*0010*/  S2R R0, SR_TID.X ;  /* 0x0000000000007919 */ /* 0x000e6e0000002100 */
[----:B------:R-:W2:Y:S01]  /*0020*/  LDC.64 R6, c[0x0][0x228] ;  /* 0x00008a00ff067b82 */ /* 0x000ea20000000a00 */
[----:B------:R-:W-:Y:S01]  /*0030*/  ULDC.64 UR4, c[0x0][0x208] ;  /* 0x0000820000047ab9 */ /* 0x000fe20000000a00 */
[----:B------:R-:W3:Y:S06]  /*0040*/  S2R R3, SR_CTAID.X ;  /* 0x0000000000037919 */ /* 0x000eec0000002500 */
[----:B------:R-:W4:Y:S08]  /*0050*/  LDC.64 R4, c[0x0][0x220] ;  /* 0x00008800ff047b82 */ /* 0x000f300000000a00 */
[----:B------:R-:W5:Y:S08]  /*0060*/  LDC.64 R8, c[0x0][0x230] ;  /* 0x00008c00ff087b82 */ /* 0x000f700000000a00 */
[----:B------:R-:W5:Y:S01]  /*0070*/  LDC.64 R10, c[0x0][0x238] ;  /* 0x00008e00ff0a7b82 */ /* 0x000f620000000a00 */
[----:B-1----:R-:W-:-:S07]  /*0080*/  LOP3.LUT R0, R0, 0x7f, RZ, 0xc0, !PT ;  /* 0x0000007f00007812 */ /* 0x002fce00078ec0ff */
[----:B------:R-:W1:Y:S01]  /*0090*/  LDC.64 R12, c[0x0][0x240] ;  /* 0x00009000ff0c7b82 */ /* 0x000e620000000a00 */
[----:B---3--:R-:W-:Y:S02]  /*00a0*/  SHF.R.S32.HI R2, RZ, 0x18, R3 ;  /* 0x00000018ff027819 */ /* 0x008fe40000011403 */
[----:B------:R-:W-:Y:S02]  /*00b0*/  LEA R0, R3, R0, 0x7 ;  /* 0x0000000003007211 */ /* 0x000fe400078e38ff */
[----:B------:R-:W-:-:S04]  /*00c0*/  SGXT R3, R2, 0x1 ;  /* 0x000000010203781a */ /* 0x000fc80000000200 */
[----:B------:R-:W-:-:S04]  /*00d0*/  LEA.HI R3, R3, R0, RZ, 0x4 ;  /* 0x0000000003037211 */ /* 0x000fc800078f20ff */
[--C-:B------:R-:W-:Y:S02]  /*00e0*/  SHF.R.S32.HI R2, RZ, 0x4, R3.reuse ;  /* 0x00000004ff027819 */ /* 0x100fe40000011403 */
[----:B------:R-:W-:-:S04]  /*00f0*/  SHF.R.S32.HI R3, RZ, 0x1f, R3 ;  /* 0x0000001fff037819 */ /* 0x000fc80000011403 */
[----:B------:R-:W-:-:S04]  /*0100*/  LEA.HI R3, R3, R2, RZ, 0x6 ;  /* 0x0000000203037211 */ /* 0x000fc800078f30ff */
[----:B------:R-:W-:-:S04]  /*0110*/  LOP3.LUT R3, R3, 0xffffffc0, RZ, 0xc0, !PT ;  /* 0xffffffc003037812 */ /* 0x000fc800078ec0ff */
[----:B------:R-:W-:Y:S02]  /*0120*/  IADD3 R15, R2, -R3, RZ ;  /* 0x80000003020f7210 */ /* 0x000fe40007ffe0ff */
[----:B------:R-:W3:Y:S03]  /*0130*/  LDC.64 R2, c[0x0][0x218] ;  /* 0x00008600ff027b82 */ /* 0x000ee60000000a00 */
[----:B--2---:R-:W-:-:S05]  /*0140*/  IMAD.WIDE R6, R15, 0x4, R6 ;  /* 0x000000040f067825 */ /* 0x004fca00078e0206 */
[----:B------:R2:W2:Y:S01]  /*0150*/  LDG.E.EL R14, desc[UR4][R6.64] ;  /* 0x00000004060e7981 */ /* 0x0004a2000c2e1900 */
[----:B----4-:R-:W-:-:S04]  /*0160*/  IMAD.WIDE R4, R15, 0x4, R4 ;  /* 0x000000040f047825 */ /* 0x010fc800078e0204 */
[C---:B-----5:R-:W-:Y:S02]  /*0170*/  IMAD.WIDE R8, R15.reuse, 0x4, R8 ;  /* 0x000000040f087825 */ /* 0x060fe400078e0208 */
[----:B------:R-:W4:Y:S02]  /*0180*/  LDG.E.EL R5, desc[UR4][R4.64] ;  /* 0x0000000404057981 */ /* 0x000f24000c2e1900 */
[----:B---3--:R-:W-:Y:S02]  /*0190*/  IMAD.WIDE R2, R0, 0x4, R2 ;  /* 0x0000000400027825 */ /* 0x008fe400078e0202 */
[----:B------:R-:W3:Y:S02]  /*01a0*/  LDG.E.EL R8, desc[UR4][R8.64] ;  /* 0x0000000408087981 */ /* 0x000ee4000c2e1900 */
[C---:B0-2---:R-:W-:Y:S02]  /*01b0*/  IMAD.WIDE R6, R15.reuse, 0x4, R10 ;  /* 0x000000040f067825 */ /* 0x045fe400078e020a */
[----:B------:R0:W4:Y:S04]  /*01c0*/  LDG.E R2, desc[UR4][R2.64] ;  /* 0x0000000402027981 */ /* 0x000128000c1e1900 */
[----:B------:R-:W3:Y:S01]  /*01d0*/  LDG.E.EL R7, desc[UR4][R6.64] ;  /* 0x0000000406077981 */ /* 0x000ee2000c2e1900 */
[----:B-1----:R-:W-:-:S06]  /*01e0*/  IMAD.WIDE R10, R15, 0x4, R12 ;  /* 0x000000040f0a7825 */ /* 0x002fcc00078e020c */
[----:B------:R-:W2:Y:S01]  /*01f0*/  LDG.E.EL R10, desc[UR4][R10.64] ;  /* 0x000000040a0a7981 */ /* 0x000ea2000c2e1900 */
[----:B0-----:R-:W-:Y:S01]  /*0200*/  HFMA2.MMA R3, -RZ, RZ, 1.625, 0 ;  /* 0x3e800000ff037435 */ /* 0x001fe200000001ff */
[----:B------:R-:W-:-:S04]  /*0210*/  FADD R14, R14, 9.9999997473787516356e-06 ;  /* 0x3727c5ac0e0e7421 */ /* 0x000fc80000000000 */
[----:B------:R-:W0:Y:S02]  /*0220*/  MUFU.SQRT R12, R14 ;  /* 0x0000000e000c7308 */ /* 0x000e240000002000 */
[C---:B0-----:R-:W-:Y:S02]  /*0230*/  FSETP.GT.AND P0, PT, R12.reuse, 8.50705917302346158658e+37, PT ;  /* 0x7e8000000c00780b */ /* 0x041fe40003f04000 */
[----:B------:R-:W-:-:S11]  /*0240*/  FSETP.GEU.AND P1, PT, R12, 1.175494350822287508e-38, PT ;  /* 0x008000000c00780b */ /* 0x000fd60003f2e000 */
[----:B------:R-:W-:-:S04]  /*0250*/  @P0 FMUL R12, R12, 0.25 ;  /* 0x3e8000000c0c0820 */ /* 0x000fc80000400000 */
[----:B------:R-:W-:-:S06]  /*0260*/  @!P1 FMUL R12, R12, 16777216 ;  /* 0x4b8000000c0c9820 */ /* 0x000fcc0000400000 */
[----:B------:R-:W0:Y:S01]  /*0270*/  MUFU.RCP R12, R12 ;  /* 0x0000000c000c7308 */ /* 0x000e220000001000 */
[----:B------:R-:W-:Y:S01]  /*0280*/  FSEL R3, R3, 1, P0 ;  /* 0x3f80000003037808 */ /* 0x000fe20000000000 */
[----:B----4-:R-:W-:-:S04]  /*0290*/  FADD R5, R2, -R5 ;  /* 0x8000000502057221 */ /* 0x010fc80000000000 */
[----:B------:R-:W-:-:S04]  /*02a0*/  @!P1 FMUL R3, R3, 16777216 ;  /* 0x4b80000003039820 */ /* 0x000fc80000400000 */
[----:B0-----:R-:W-:Y:S02]  /*02b0*/  FMUL R4, R12, R3 ;  /* 0x000000030c047220 */ /* 0x001fe40000400000 */
[----:B------:R-:W0:Y:S02]  /*02c0*/  LDC.64 R2, c[0x0][0x210] ;  /* 0x00008400ff027b82 */ /* 0x000e240000000a00 */
[----:B------:R-:W-:-:S04]  /*02d0*/  FMUL R4, R5, R4 ;  /* 0x0000000405047220 */ /* 0x000fc80000400000 */
[----:B---3--:R-:W-:-:S05]  /*02e0*/  FFMA R7, R8, R4, R7 ;  /* 0x0000000408077223 */ /* 0x008fca0000000007 */
[----:B------:R-:W-:Y:S01]  /*02f0*/  FSETP.GT.AND P0, PT, R7, RZ, PT ;  /* 0x000000ff0700720b */ /* 0x000fe20003f04000 */
[----:B0-----:R-:W-:-:S12]  /*0300*/  IMAD.WIDE R2, R0, 0x4, R2 ;  /* 0x0000000400027825 */ /* 0x001fd800078e0202 */
[----:B--2---:R-:W-:-:S05]  /*0310*/  @!P0 FMUL R7, R10, R7 ;  /* 0x000000070a078220 */ /* 0x004fca0000400000 */
[----:B------:R-:W-:Y:S01]  /*0320*/  STG.E desc[UR4][R2.64], R7 ;  /* 0x0000000702007986 */ /* 0x000fe2000c101904 */
[----:B------:R-:W-:Y:S05]  /*0330*/  EXIT ;  /* 0x000000000000794d */ /* 0x000fea0003800000 */
.L_x_0:
[----:B------:R-:W-:-:S00]  /*0340*/  BRA `(.L_x_0) ;  /* 0xfffffffc00fc7947 */ /* 0x000fc0000383ffff */
[----:B------:R-:W-:-:S00]  /*0350*/  NOP ;  /* 0x0000000000007918 */ /* 0x000fc00000000000 */
        /* <DEDUP_REMOVED lines=10> */
.L_x_1:


//--------------------- .nv.global.init           --------------------------
	.section	.nv.global.init,"aw",@progbits
.nv.global.init:
	.type		_$_str,@object
	.size		_$_str,(_$_str_$_2 - _$_str)
_$_str:
        /*0000*/ 	.byte	0x5f, 0x5f, 0x43, 0x55, 0x44, 0x41, 0x5f, 0x46, 0x54, 0x5a, 0x00
	.type		_$_str_$_2,@object
	.size		_$_str_$_2,(.L_1 - _$_str_$_2)
_$_str_$_2:
        /*000b*/ 	.byte	0x5f, 0x5f, 0x43, 0x55, 0x44, 0x41, 0x5f, 0x50, 0x52, 0x45, 0x43, 0x5f, 0x53, 0x51, 0x52, 0x54
        /*001b*/ 	.byte	0x00
.L_1:


//--------------------- .nv.constant0.triton_poi_fused__native_batch_norm_legit_no_training__prelu_kernel_25 --------------------------
	.section	.nv.constant0.triton_poi_fused__native_batch_norm_legit_no_training__prelu_kernel_25,"a",@progbits
	.sectionflags	@""
	.align	4
.nv.constant0.triton_poi_fused__native_batch_norm_legit_no_training__prelu_kernel_25:
	.zero		588
